//
// Generated by NVIDIA NVVM Compiler
//
// Compiler Build ID: CL-36424714
// Cuda compilation tools, release 13.0, V13.0.88
// Based on NVVM 20.0.0
//

.version 9.0
.target sm_100
.address_size 64

	// .globl	_Z12imgDSAveragePcS_iiiii

.visible .entry _Z12imgDSAveragePcS_iiiii(
	.param .u64 .ptr .align 1 _Z12imgDSAveragePcS_iiiii_param_0,
	.param .u64 .ptr .align 1 _Z12imgDSAveragePcS_iiiii_param_1,
	.param .u32 _Z12imgDSAveragePcS_iiiii_param_2,
	.param .u32 _Z12imgDSAveragePcS_iiiii_param_3,
	.param .u32 _Z12imgDSAveragePcS_iiiii_param_4,
	.param .u32 _Z12imgDSAveragePcS_iiiii_param_5,
	.param .u32 _Z12imgDSAveragePcS_iiiii_param_6
)
{
	.reg .pred 	%p<13>;
	.reg .b16 	%rs<38>;
	.reg .b32 	%r<49>;
	.reg .b64 	%rd<30>;

	ld.param.u64 	%rd3, [_Z12imgDSAveragePcS_iiiii_param_0];
	ld.param.u64 	%rd4, [_Z12imgDSAveragePcS_iiiii_param_1];
	ld.param.u32 	%r21, [_Z12imgDSAveragePcS_iiiii_param_3];
	ld.param.u32 	%r22, [_Z12imgDSAveragePcS_iiiii_param_4];
	ld.param.u32 	%r23, [_Z12imgDSAveragePcS_iiiii_param_5];
	ld.param.u32 	%r44, [_Z12imgDSAveragePcS_iiiii_param_6];
	cvta.to.global.u64 	%rd1, %rd4;
	mov.u32 	%r25, %ctaid.x;
	mov.u32 	%r26, %ntid.x;
	mov.u32 	%r27, %tid.x;
	mad.lo.s32 	%r1, %r25, %r26, %r27;
	setp.ge.s32 	%p1, %r1, %r21;
	@%p1 bra 	$L__BB0_14;
	mov.u32 	%r28, %tid.y;
	mov.u32 	%r29, %ntid.y;
	mov.u32 	%r30, %ctaid.y;
	mad.lo.s32 	%r31, %r30, %r29, %r28;
	cvta.to.global.u64 	%rd5, %rd3;
	mul.lo.s32 	%r32, %r31, %r22;
	shl.b32 	%r33, %r32, 1;
	cvt.s64.s32 	%rd6, %r33;
	mul.lo.s32 	%r34, %r1, 6;
	cvt.s64.s32 	%rd7, %r34;
	add.s64 	%rd8, %rd6, %rd7;
	add.s64 	%rd9, %rd5, %rd8;
	ld.global.u8 	%rs1, [%rd9];
	ld.global.u8 	%rs2, [%rd9+1];
	ld.global.u8 	%rs3, [%rd9+2];
	add.s32 	%r35, %r34, 3;
	cvt.s64.s32 	%rd10, %r35;
	add.s64 	%rd11, %rd6, %rd10;
	add.s64 	%rd12, %rd5, %rd11;
	ld.global.u8 	%rs4, [%rd12];
	ld.global.u8 	%rs5, [%rd12+1];
	ld.global.u8 	%rs6, [%rd12+2];
	add.s32 	%r36, %r33, %r22;
	cvt.s64.s32 	%rd13, %r36;
	add.s64 	%rd14, %rd13, %rd7;
	add.s64 	%rd15, %rd5, %rd14;
	ld.global.u8 	%rs7, [%rd15];
	ld.global.u8 	%rs8, [%rd15+1];
	ld.global.u8 	%rs9, [%rd15+2];
	add.s64 	%rd16, %rd13, %rd10;
	add.s64 	%rd17, %rd5, %rd16;
	ld.global.u8 	%rs10, [%rd17];
	ld.global.u8 	%rs11, [%rd17+1];
	ld.global.u8 	%rs12, [%rd17+2];
	shr.u16 	%rs13, %rs3, 2;
	shr.u16 	%rs14, %rs6, 2;
	add.s16 	%rs15, %rs14, %rs13;
	shr.u16 	%rs16, %rs9, 2;
	add.s16 	%rs17, %rs15, %rs16;
	shr.u16 	%rs18, %rs12, 2;
	add.s16 	%rs19, %rs17, %rs18;
	shr.u16 	%rs20, %rs1, 2;
	shr.u16 	%rs21, %rs4, 2;
	add.s16 	%rs22, %rs21, %rs20;
	shr.u16 	%rs23, %rs7, 2;
	add.s16 	%rs24, %rs22, %rs23;
	shr.u16 	%rs25, %rs10, 2;
	add.s16 	%rs26, %rs24, %rs25;
	shr.u16 	%rs27, %rs2, 2;
	shr.u16 	%rs28, %rs5, 2;
	add.s16 	%rs29, %rs28, %rs27;
	shr.u16 	%rs30, %rs8, 2;
	add.s16 	%rs31, %rs29, %rs30;
	shr.u16 	%rs32, %rs11, 2;
	add.s16 	%rs33, %rs31, %rs32;
	mul.lo.s32 	%r37, %r23, %r31;
	cvt.s64.s32 	%rd18, %r37;
	mul.lo.s32 	%r38, %r1, 3;
	cvt.s64.s32 	%rd19, %r38;
	add.s64 	%rd20, %rd18, %rd19;
	add.s64 	%rd21, %rd1, %rd20;
	st.global.u8 	[%rd21], %rs26;
	st.global.u8 	[%rd21+1], %rs33;
	st.global.u8 	[%rd21+2], %rs19;
	add.s32 	%r39, %r1, 1;
	setp.ne.s32 	%p2, %r39, %r21;
	setp.ge.s32 	%p3, %r44, %r23;
	or.pred  	%p4, %p2, %p3;
	@%p4 bra 	$L__BB0_14;
	sub.s32 	%r2, %r23, %r44;
	and.b32  	%r3, %r2, 15;
	sub.s32 	%r40, %r44, %r23;
	setp.gt.u32 	%p5, %r40, -16;
	@%p5 bra 	$L__BB0_5;
	and.b32  	%r41, %r2, -16;
	neg.s32 	%r42, %r41;
	add.s64 	%rd2, %rd1, 7;
$L__BB0_4:
	.pragma "nounroll";
	cvt.s64.s32 	%rd22, %r44;
	add.s64 	%rd23, %rd2, %rd22;
	mov.b16 	%rs34, 0;
	st.global.u8 	[%rd23+-7], %rs34;
	st.global.u8 	[%rd23+-6], %rs34;
	st.global.u8 	[%rd23+-5], %rs34;
	st.global.u8 	[%rd23+-4], %rs34;
	st.global.u8 	[%rd23+-3], %rs34;
	st.global.u8 	[%rd23+-2], %rs34;
	st.global.u8 	[%rd23+-1], %rs34;
	st.global.u8 	[%rd23], %rs34;
	st.global.u8 	[%rd23+1], %rs34;
	st.global.u8 	[%rd23+2], %rs34;
	st.global.u8 	[%rd23+3], %rs34;
	st.global.u8 	[%rd23+4], %rs34;
	st.global.u8 	[%rd23+5], %rs34;
	st.global.u8 	[%rd23+6], %rs34;
	st.global.u8 	[%rd23+7], %rs34;
	st.global.u8 	[%rd23+8], %rs34;
	add.s32 	%r44, %r44, 16;
	add.s32 	%r42, %r42, 16;
	setp.ne.s32 	%p6, %r42, 0;
	@%p6 bra 	$L__BB0_4;
$L__BB0_5:
	setp.eq.s32 	%p7, %r3, 0;
	@%p7 bra 	$L__BB0_14;
	and.b32  	%r10, %r2, 7;
	setp.lt.u32 	%p8, %r3, 8;
	@%p8 bra 	$L__BB0_8;
	cvt.s64.s32 	%rd24, %r44;
	add.s64 	%rd25, %rd1, %rd24;
	mov.b16 	%rs35, 0;
	st.global.u8 	[%rd25], %rs35;
	st.global.u8 	[%rd25+1], %rs35;
	st.global.u8 	[%rd25+2], %rs35;
	st.global.u8 	[%rd25+3], %rs35;
	st.global.u8 	[%rd25+4], %rs35;
	st.global.u8 	[%rd25+5], %rs35;
	st.global.u8 	[%rd25+6], %rs35;
	st.global.u8 	[%rd25+7], %rs35;
	add.s32 	%r44, %r44, 8;
$L__BB0_8:
	setp.eq.s32 	%p9, %r10, 0;
	@%p9 bra 	$L__BB0_14;
	and.b32  	%r13, %r2, 3;
	setp.lt.u32 	%p10, %r10, 4;
	@%p10 bra 	$L__BB0_11;
	cvt.s64.s32 	%rd26, %r44;
	add.s64 	%rd27, %rd1, %rd26;
	mov.b16 	%rs36, 0;
	st.global.u8 	[%rd27], %rs36;
	st.global.u8 	[%rd27+1], %rs36;
	st.global.u8 	[%rd27+2], %rs36;
	st.global.u8 	[%rd27+3], %rs36;
	add.s32 	%r44, %r44, 4;
$L__BB0_11:
	setp.eq.s32 	%p11, %r13, 0;
	@%p11 bra 	$L__BB0_14;
	neg.s32 	%r47, %r13;
$L__BB0_13:
	.pragma "nounroll";
	cvt.s64.s32 	%rd28, %r44;
	add.s64 	%rd29, %rd1, %rd28;
	mov.b16 	%rs37, 0;
	st.global.u8 	[%rd29], %rs37;
	add.s32 	%r44, %r44, 1;
	add.s32 	%r47, %r47, 1;
	setp.ne.s32 	%p12, %r47, 0;
	@%p12 bra 	$L__BB0_13;
$L__BB0_14:
	ret;

}


// ===== COMPILED SASS (sm_100) =====

	.target	sm_100

	.elftype	@"ET_EXEC"


//--------------------- .note.nv.tkinfo           --------------------------
	.section	.note.nv.tkinfo,"",@"SHT_NOTE"
	.sectionflags	@"SHF_NOTE_NV_TKINFO"
	.tkinfo
        /*0018*/ 	.word	0x00000002
        /*0030*/ 	.string	""
        /*0030*/ 	.string	"ptxas"
        /*0030*/ 	.string	"Cuda compilation tools, release 13.0, V13.0.88"
        /*0030*/ 	.string	"Build cuda_13.0.r13.0/compiler.36424714_0"
        /*0030*/ 	.string	"-arch sm_100 -m 64 "



//--------------------- .note.nv.cuinfo           --------------------------
	.section	.note.nv.cuinfo,"",@"SHT_NOTE"
	.sectionflags	@"SHF_NOTE_NV_CUINFO"
        /*0018*/ 	.short	0x0002
        /*001a*/ 	.short	0x0064
        /*001c*/ 	.short	0x0082
	.zero		2


//--------------------- .nv.info                  --------------------------
	.section	.nv.info,"",@"SHT_CUDA_INFO"
	.align	4


	//----- nvinfo : EIATTR_REGCOUNT
	.align		4
        /*0000*/ 	.byte	0x04, 0x2f
        /*0002*/ 	.short	(.L_1 - .L_0)
	.align		4
.L_0:
        /*0004*/ 	.word	index@(_Z12imgDSAveragePcS_iiiii)
        /*0008*/ 	.word	0x0000001c


	//----- nvinfo : EIATTR_FRAME_SIZE
	.align		4
.L_1:
        /*000c*/ 	.byte	0x04, 0x11
        /*000e*/ 	.short	(.L_3 - .L_2)
	.align		4
.L_2:
        /*0010*/ 	.word	index@(_Z12imgDSAveragePcS_iiiii)
        /*0014*/ 	.word	0x00000000


	//----- nvinfo : EIATTR_MIN_STACK_SIZE
	.align		4
.L_3:
        /*0018*/ 	.byte	0x04, 0x12
        /*001a*/ 	.short	(.L_5 - .L_4)
	.align		4
.L_4:
        /*001c*/ 	.word	index@(_Z12imgDSAveragePcS_iiiii)
        /*0020*/ 	.word	0x00000000
.L_5:


//--------------------- .nv.compat                --------------------------
	.section	.nv.compat,"",@"SHT_CUDA_COMPAT_INFO"
	.align	4
        /*0000*/ 	.byte	0x02, 0x09, 0x00, 0x00, 0x02, 0x02, 0x01, 0x00, 0x02, 0x05, 0x05, 0x00, 0x03, 0x07, 0x01, 0x01
        /*0010*/ 	.byte	0x02, 0x03, 0x00, 0x00, 0x02, 0x06, 0x01, 0x00, 0x04, 0x0b, 0x08, 0x00, 0x09, 0x00, 0x00, 0x00
        /*0020*/ 	.byte	0x00, 0x00, 0x00, 0x00


//--------------------- .nv.info._Z12imgDSAveragePcS_iiiii --------------------------
	.section	.nv.info._Z12imgDSAveragePcS_iiiii,"",@"SHT_CUDA_INFO"
	.sectionflags	@""
	.align	4


	//----- nvinfo : EIATTR_CUDA_API_VERSION
	.align		4
        /*0000*/ 	.byte	0x04, 0x37
        /*0002*/ 	.short	(.L_7 - .L_6)
.L_6:
        /*0004*/ 	.word	0x00000082


	//----- nvinfo : EIATTR_KPARAM_INFO
	.align		4
.L_7:
        /*0008*/ 	.byte	0x04, 0x17
        /*000a*/ 	.short	(.L_9 - .L_8)
.L_8:
        /*000c*/ 	.word	0x00000000
        /*0010*/ 	.short	0x0006
        /*0012*/ 	.short	0x0020
        /*0014*/ 	.byte	0x00, 0xf0, 0x11, 0x00


	//----- nvinfo : EIATTR_KPARAM_INFO
	.align		4
.L_9:
        /*0018*/ 	.byte	0x04, 0x17
        /*001a*/ 	.short	(.L_11 - .L_10)
.L_10:
        /*001c*/ 	.word	0x00000000
        /*0020*/ 	.short	0x0005
        /*0022*/ 	.short	0x001c
        /*0024*/ 	.byte	0x00, 0xf0, 0x11, 0x00


	//----- nvinfo : EIATTR_KPARAM_INFO
	.align		4
.L_11:
        /*0028*/ 	.byte	0x04, 0x17
        /*002a*/ 	.short	(.L_13 - .L_12)
.L_12:
        /*002c*/ 	.word	0x00000000
        /*0030*/ 	.short	0x0004
        /*0032*/ 	.short	0x0018
        /*0034*/ 	.byte	0x00, 0xf0, 0x11, 0x00


	//----- nvinfo : EIATTR_KPARAM_INFO
	.align		4
.L_13:
        /*0038*/ 	.byte	0x04, 0x17
        /*003a*/ 	.short	(.L_15 - .L_14)
.L_14:
        /*003c*/ 	.word	0x00000000
        /*0040*/ 	.short	0x0003
        /*0042*/ 	.short	0x0014
        /*0044*/ 	.byte	0x00, 0xf0, 0x11, 0x00


	//----- nvinfo : EIATTR_KPARAM_INFO
	.align		4
.L_15:
        /*0048*/ 	.byte	0x04, 0x17
        /*004a*/ 	.short	(.L_17 - .L_16)
.L_16:
        /*004c*/ 	.word	0x00000000
        /*0050*/ 	.short	0x0002
        /*0052*/ 	.short	0x0010
        /*0054*/ 	.byte	0x00, 0xf0, 0x11, 0x00


	//----- nvinfo : EIATTR_KPARAM_INFO
	.align		4
.L_17:
        /*0058*/ 	.byte	0x04, 0x17
        /*005a*/ 	.short	(.L_19 - .L_18)
.L_18:
        /*005c*/ 	.word	0x00000000
        /*0060*/ 	.short	0x0001
        /*0062*/ 	.short	0x0008
        /*0064*/ 	.byte	0x00, 0xf5, 0x21, 0x00


	//----- nvinfo : EIATTR_KPARAM_INFO
	.align		4
.L_19:
        /*0068*/ 	.byte	0x04, 0x17
        /*006a*/ 	.short	(.L_21 - .L_20)
.L_20:
        /*006c*/ 	.word	0x00000000
        /*0070*/ 	.short	0x0000
        /*0072*/ 	.short	0x0000
        /*0074*/ 	.byte	0x00, 0xf5, 0x21, 0x00


	//----- nvinfo : EIATTR_SPARSE_MMA_MASK
	.align		4
.L_21:
        /*0078*/ 	.byte	0x03, 0x50
        /*007a*/ 	.short	0x0000


	//----- nvinfo : EIATTR_MAXREG_COUNT
	.align		4
        /*007c*/ 	.byte	0x03, 0x1b
        /*007e*/ 	.short	0x00ff


	//----- nvinfo : EIATTR_MERCURY_ISA_VERSION
	.align		4
        /*0080*/ 	.byte	0x03, 0x5f
        /*0082*/ 	.short	0x0101


	//----- nvinfo : EIATTR_VRC_CTA_INIT_COUNT
	.align		4
        /*0084*/ 	.byte	0x02, 0x4a
	.zero		1
	.zero		1


	//----- nvinfo : EIATTR_EXIT_INSTR_OFFSETS
	.align		4
        /*0088*/ 	.byte	0x04, 0x1c
        /*008a*/ 	.short	(.L_23 - .L_22)


	//   ....[0]....
.L_22:
        /*008c*/ 	.word	0x00000080


	//   ....[1]....
        /*0090*/ 	.word	0x00000460


	//   ....[2]....
        /*0094*/ 	.word	0x00000680


	//   ....[3]....
        /*0098*/ 	.word	0x000007a0


	//   ....[4]....
        /*009c*/ 	.word	0x00000880


	//   ....[5]....
        /*00a0*/ 	.word	0x00000930


	//----- nvinfo : EIATTR_CBANK_PARAM_SIZE
	.align		4
.L_23:
        /*00a4*/ 	.byte	0x03, 0x19
        /*00a6*/ 	.short	0x0024


	//----- nvinfo : EIATTR_PARAM_CBANK
	.align		4
        /*00a8*/ 	.byte	0x04, 0x0a
        /*00aa*/ 	.short	(.L_25 - .L_24)
	.align		4
.L_24:
        /*00ac*/ 	.word	index@(.nv.constant0._Z12imgDSAveragePcS_iiiii)
        /*00b0*/ 	.short	0x0380
        /*00b2*/ 	.short	0x0024


	//----- nvinfo : EIATTR_SW_WAR
	.align		4
.L_25:
        /*00b4*/ 	.byte	0x04, 0x36
        /*00b6*/ 	.short	(.L_27 - .L_26)
.L_26:
        /*00b8*/ 	.word	0x00000008
.L_27:


//--------------------- .nv.callgraph             --------------------------
	.section	.nv.callgraph,"",@"SHT_CUDA_CALLGRAPH"
	.align	4
	.sectionentsize	8
	.align		4
        /*0000*/ 	.word	0x00000000
	.align		4
        /*0004*/ 	.word	0xffffffff
	.align		4
        /*0008*/ 	.word	0x00000000
	.align		4
        /*000c*/ 	.word	0xfffffffe
	.align		4
        /*0010*/ 	.word	0x00000000
	.align		4
        /*0014*/ 	.word	0xfffffffd
	.align		4
        /*0018*/ 	.word	0x00000000
	.align		4
        /*001c*/ 	.word	0xfffffffc


//--------------------- .text._Z12imgDSAveragePcS_iiiii --------------------------
	.section	.text._Z12imgDSAveragePcS_iiiii,"ax",@progbits
	.align	128
        .global         _Z12imgDSAveragePcS_iiiii
        .type           _Z12imgDSAveragePcS_iiiii,@function
        .size           _Z12imgDSAveragePcS_iiiii,(.L_x_6 - _Z12imgDSAveragePcS_iiiii)
        .other          _Z12imgDSAveragePcS_iiiii,@"STO_CUDA_ENTRY STV_DEFAULT"
_Z12imgDSAveragePcS_iiiii:
.text._Z12imgDSAveragePcS_iiiii:
[----:B------:R-:W-:Y:S01]  /*0000*/  LDC R1, c[0x0][0x37c] ;  /* 0x0000df00ff017b82 */ /* 0x000fe20000000800 */
[----:B------:R-:W0:Y:S07]  /*0010*/  S2R R3, SR_TID.X ;  /* 0x0000000000037919 */ /* 0x000e2e0000002100 */
[----:B------:R-:W0:Y:S01]  /*0020*/  S2UR UR4, SR_CTAID.X ;  /* 0x00000000000479c3 */ /* 0x000e220000002500 */
[----:B------:R-:W1:Y:S01]  /*0030*/  LDCU UR8, c[0x0][0x394] ;  /* 0x00007280ff0877ac */ /* 0x000e620008000800 */
[----:B------:R-:W2:Y:S06]  /*0040*/  LDCU UR5, c[0x0][0x3a0] ;  /* 0x00007400ff0577ac */ /* 0x000eac0008000800 */
[----:B------:R-:W0:Y:S02]  /*0050*/  LDC R0, c[0x0][0x360] ;  /* 0x0000d800ff007b82 */ /* 0x000e240000000800 */
[----:B0-----:R-:W-:-:S05]  /*0060*/  IMAD R0, R0, UR4, R3 ;  /* 0x0000000400007c24 */ /* 0x001fca000f8e0203 */
[----:B-1----:R-:W-:-:S13]  /*0070*/  ISETP.GE.AND P0, PT, R0, UR8, PT ;  /* 0x0000000800007c0c */ /* 0x002fda000bf06270 */
[----:B--2---:R-:W-:Y:S05]  /*0080*/  @P0 EXIT ;  /* 0x000000000000094d */ /* 0x004fea0003800000 */
[----:B------:R-:W0:Y:S01]  /*0090*/  S2R R4, SR_TID.Y ;  /* 0x0000000000047919 */ /* 0x000e220000002200 */
[----:B------:R-:W0:Y:S01]  /*00a0*/  LDCU UR4, c[0x0][0x364] ;  /* 0x00006c80ff0477ac */ /* 0x000e220008000800 */
[----:B------:R-:W-:Y:S01]  /*00b0*/  IMAD R7, R0, 0x6, RZ ;  /* 0x0000000600077824 */ /* 0x000fe200078e02ff */
[----:B------:R-:W0:Y:S01]  /*00c0*/  S2R R3, SR_CTAID.Y ;  /* 0x0000000000037919 */ /* 0x000e220000002600 */
[----:B------:R-:W1:Y:S03]  /*00d0*/  LDCU.64 UR10, c[0x0][0x398] ;  /* 0x00007300ff0a77ac */ /* 0x000e660008000a00 */
[----:B------:R-:W-:Y:S01]  /*00e0*/  SHF.R.S32.HI R10, RZ, 0x1f, R7 ;  /* 0x0000001fff0a7819 */ /* 0x000fe20000011407 */
[----:B------:R-:W2:Y:S01]  /*00f0*/  LDCU.128 UR12, c[0x0][0x380] ;  /* 0x00007000ff0c77ac */ /* 0x000ea20008000c00 */
[----:B------:R-:W3:Y:S01]  /*0100*/  LDCU.64 UR6, c[0x0][0x358] ;  /* 0x00006b00ff0677ac */ /* 0x000ee20008000a00 */
[----:B0-----:R-:W-:-:S02]  /*0110*/  IMAD R4, R3, UR4, R4 ;  /* 0x0000000403047c24 */ /* 0x001fc4000f8e0204 */
[----:B------:R-:W-:Y:S02]  /*0120*/  VIADD R3, R7, 0x3 ;  /* 0x0000000307037836 */ /* 0x000fe40000000000 */
[----:B-1----:R-:W-:-:S03]  /*0130*/  IMAD R2, R4, UR10, RZ ;  /* 0x0000000a04027c24 */ /* 0x002fc6000f8e02ff */
[----:B------:R-:W-:Y:S01]  /*0140*/  SHF.R.S32.HI R12, RZ, 0x1f, R3 ;  /* 0x0000001fff0c7819 */ /* 0x000fe20000011403 */
[----:B------:R-:W-:-:S04]  /*0150*/  IMAD.SHL.U32 R2, R2, 0x2, RZ ;  /* 0x0000000202027824 */ /* 0x000fc800078e00ff */
[C---:B------:R-:W-:Y:S01]  /*0160*/  VIADD R8, R2.reuse, UR10 ;  /* 0x0000000a02087c36 */ /* 0x040fe20008000000 */
[----:B------:R-:W-:Y:S02]  /*0170*/  SHF.R.S32.HI R5, RZ, 0x1f, R2 ;  /* 0x0000001fff057819 */ /* 0x000fe40000011402 */
[C---:B--2---:R-:W-:Y:S02]  /*0180*/  IADD3 R16, P4, P5, R2.reuse, UR12, R7 ;  /* 0x0000000c02107c10 */ /* 0x044fe4000fd9e007 */
[----:B------:R-:W-:Y:S02]  /*0190*/  IADD3 R14, P2, P3, R2, UR12, R3 ;  /* 0x0000000c020e7c10 */ /* 0x000fe4000fb5e003 */
[C---:B------:R-:W-:Y:S02]  /*01a0*/  IADD3.X R17, PT, PT, R5.reuse, UR13, R10, P4, P5 ;  /* 0x0000000d05117c10 */ /* 0x040fe4000a7ea40a */
[----:B------:R-:W-:Y:S02]  /*01b0*/  IADD3.X R15, PT, PT, R5, UR13, R12, P2, P3 ;  /* 0x0000000d050f7c10 */ /* 0x000fe400097e640c */
[----:B------:R-:W-:Y:S01]  /*01c0*/  IADD3 R6, P0, P1, R8, UR12, R7 ;  /* 0x0000000c08067c10 */ /* 0x000fe2000f91e007 */
[----:B---3--:R-:W2:Y:S01]  /*01d0*/  LDG.E.U8 R22, desc[UR6][R16.64+0x1] ;  /* 0x0000010610167981 */ /* 0x008ea2000c1e1100 */
[----:B------:R-:W-:-:S02]  /*01e0*/  SHF.R.S32.HI R9, RZ, 0x1f, R8 ;  /* 0x0000001fff097819 */ /* 0x000fc40000011408 */
[----:B------:R-:W-:Y:S01]  /*01f0*/  IADD3 R2, P4, P5, R8, UR12, R3 ;  /* 0x0000000c08027c10 */ /* 0x000fe2000fd9e003 */
[----:B------:R-:W3:Y:S01]  /*0200*/  LDG.E.U8 R5, desc[UR6][R14.64+0x1] ;  /* 0x000001060e057981 */ /* 0x000ee2000c1e1100 */
[C---:B------:R-:W-:Y:S01]  /*0210*/  IADD3.X R7, PT, PT, R9.reuse, UR13, R10, P0, P1 ;  /* 0x0000000d09077c10 */ /* 0x040fe200087e240a */
[----:B------:R-:W0:Y:S01]  /*0220*/  LDC R8, c[0x0][0x3a0] ;  /* 0x0000e800ff087b82 */ /* 0x000e220000000800 */
[----:B------:R-:W-:Y:S01]  /*0230*/  IADD3.X R3, PT, PT, R9, UR13, R12, P4, P5 ;  /* 0x0000000d09037c10 */ /* 0x000fe2000a7ea40c */
[----:B------:R-:W4:Y:S04]  /*0240*/  LDG.E.U8 R21, desc[UR6][R16.64] ;  /* 0x0000000610157981 */ /* 0x000f28000c1e1100 */
[----:B------:R1:W5:Y:S04]  /*0250*/  LDG.E.U8 R23, desc[UR6][R16.64+0x2] ;  /* 0x0000020610177981 */ /* 0x000368000c1e1100 */
[----:B------:R-:W5:Y:S04]  /*0260*/  LDG.E.U8 R20, desc[UR6][R14.64] ;  /* 0x000000060e147981 */ /* 0x000f68000c1e1100 */
[----:B------:R-:W5:Y:S04]  /*0270*/  LDG.E.U8 R19, desc[UR6][R14.64+0x2] ;  /* 0x000002060e137981 */ /* 0x000f68000c1e1100 */
[----:B------:R-:W5:Y:S04]  /*0280*/  LDG.E.U8 R18, desc[UR6][R6.64] ;  /* 0x0000000606127981 */ /* 0x000f68000c1e1100 */
[----:B------:R-:W5:Y:S04]  /*0290*/  LDG.E.U8 R12, desc[UR6][R6.64+0x1] ;  /* 0x00000106060c7981 */ /* 0x000f68000c1e1100 */
[----:B------:R-:W5:Y:S04]  /*02a0*/  LDG.E.U8 R13, desc[UR6][R6.64+0x2] ;  /* 0x00000206060d7981 */ /* 0x000f68000c1e1100 */
[----:B------:R-:W5:Y:S04]  /*02b0*/  LDG.E.U8 R11, desc[UR6][R2.64] ;  /* 0x00000006020b7981 */ /* 0x000f68000c1e1100 */
[----:B------:R-:W5:Y:S04]  /*02c0*/  LDG.E.U8 R9, desc[UR6][R2.64+0x1] ;  /* 0x0000010602097981 */ /* 0x000f68000c1e1100 */
[----:B------:R3:W5:Y:S01]  /*02d0*/  LDG.E.U8 R10, desc[UR6][R2.64+0x2] ;  /* 0x00000206020a7981 */ /* 0x000762000c1e1100 */
[----:B-1----:R-:W-:-:S02]  /*02e0*/  IMAD R17, R0, 0x3, RZ ;  /* 0x0000000300117824 */ /* 0x002fc400078e02ff */
[----:B------:R-:W-:-:S03]  /*02f0*/  IMAD R16, R4, UR11, RZ ;  /* 0x0000000b04107c24 */ /* 0x000fc6000f8e02ff */
[--C-:B------:R-:W-:Y:S02]  /*0300*/  SHF.R.S32.HI R25, RZ, 0x1f, R17.reuse ;  /* 0x0000001fff197819 */ /* 0x100fe40000011411 */
[----:B------:R-:W-:Y:S02]  /*0310*/  IADD3 R4, P0, P1, R16, UR14, R17 ;  /* 0x0000000e10047c10 */ /* 0x000fe4000f91e011 */
[----:B------:R-:W-:Y:S01]  /*0320*/  SHF.R.S32.HI R16, RZ, 0x1f, R16 ;  /* 0x0000001fff107819 */ /* 0x000fe20000011410 */
[----:B------:R-:W-:Y:S01]  /*0330*/  VIADD R0, R0, 0x1 ;  /* 0x0000000100007836 */ /* 0x000fe20000000000 */
[----:B--2---:R-:W-:-:S04]  /*0340*/  SHF.R.U32.HI R22, RZ, 0x2, R22 ;  /* 0x00000002ff167819 */ /* 0x004fc80000011616 */
[----:B---3--:R-:W-:Y:S02]  /*0350*/  LEA.HI R3, R5, R22, RZ, 0x1e ;  /* 0x0000001605037211 */ /* 0x008fe400078ff0ff */
[----:B------:R-:W-:Y:S02]  /*0360*/  IADD3.X R5, PT, PT, R16, UR15, R25, P0, P1 ;  /* 0x0000000f10057c10 */ /* 0x000fe400087e2419 */
[----:B----4-:R-:W-:Y:S02]  /*0370*/  SHF.R.U32.HI R21, RZ, 0x2, R21 ;  /* 0x00000002ff157819 */ /* 0x010fe40000011615 */
[----:B0-----:R-:W-:Y:S02]  /*0380*/  ISETP.GE.AND P0, PT, R8, UR11, PT ;  /* 0x0000000b08007c0c */ /* 0x001fe4000bf06270 */
[----:B-----5:R-:W-:Y:S02]  /*0390*/  SHF.R.U32.HI R6, RZ, 0x2, R23 ;  /* 0x00000002ff067819 */ /* 0x020fe40000011617 */
[----:B------:R-:W-:-:S02]  /*03a0*/  ISETP.NE.OR P0, PT, R0, UR8, P0 ;  /* 0x0000000800007c0c */ /* 0x000fc40008705670 */
[----:B------:R-:W-:Y:S02]  /*03b0*/  LEA.HI R21, R20, R21, RZ, 0x1e ;  /* 0x0000001514157211 */ /* 0x000fe400078ff0ff */
[----:B------:R-:W-:Y:S02]  /*03c0*/  LEA.HI R6, R19, R6, RZ, 0x1e ;  /* 0x0000000613067211 */ /* 0x000fe400078ff0ff */
[----:B------:R-:W-:Y:S02]  /*03d0*/  LEA.HI R18, R18, R21, RZ, 0x1e ;  /* 0x0000001512127211 */ /* 0x000fe400078ff0ff */
[----:B------:R-:W-:Y:S02]  /*03e0*/  LEA.HI R12, R12, R3, RZ, 0x1e ;  /* 0x000000030c0c7211 */ /* 0x000fe400078ff0ff */
[----:B------:R-:W-:Y:S02]  /*03f0*/  LEA.HI R13, R13, R6, RZ, 0x1e ;  /* 0x000000060d0d7211 */ /* 0x000fe400078ff0ff */
[----:B------:R-:W-:-:S02]  /*0400*/  LEA.HI R11, R11, R18, RZ, 0x1e ;  /* 0x000000120b0b7211 */ /* 0x000fc400078ff0ff */
[----:B------:R-:W-:Y:S02]  /*0410*/  LEA.HI R9, R9, R12, RZ, 0x1e ;  /* 0x0000000c09097211 */ /* 0x000fe400078ff0ff */
[----:B------:R-:W-:Y:S01]  /*0420*/  LEA.HI R13, R10, R13, RZ, 0x1e ;  /* 0x0000000d0a0d7211 */ /* 0x000fe200078ff0ff */
[----:B------:R0:W-:Y:S04]  /*0430*/  STG.E.U8 desc[UR6][R4.64], R11 ;  /* 0x0000000b04007986 */ /* 0x0001e8000c101106 */
[----:B------:R0:W-:Y:S04]  /*0440*/  STG.E.U8 desc[UR6][R4.64+0x1], R9 ;  /* 0x0000010904007986 */ /* 0x0001e8000c101106 */
[----:B------:R0:W-:Y:S01]  /*0450*/  STG.E.U8 desc[UR6][R4.64+0x2], R13 ;  /* 0x0000020d04007986 */ /* 0x0001e2000c101106 */
[----:B------:R-:W-:Y:S05]  /*0460*/  @P0 EXIT ;  /* 0x000000000000094d */ /* 0x000fea0003800000 */
[C---:B------:R-:W-:Y:S01]  /*0470*/  IADD3 R0, PT, PT, -R8.reuse, UR11, RZ ;  /* 0x0000000b08007c10 */ /* 0x040fe2000fffe1ff */
[----:B------:R-:W-:-:S03]  /*0480*/  VIADD R8, R8, -UR11 ;  /* 0x8000000b08087c36 */ /* 0x000fc60008000000 */
[----:B0-----:R-:W-:Y:S02]  /*0490*/  LOP3.LUT R5, R0, 0xf, RZ, 0xc0, !PT ;  /* 0x0000000f00057812 */ /* 0x001fe400078ec0ff */
[----:B------:R-:W-:Y:S02]  /*04a0*/  ISETP.GT.U32.AND P0, PT, R8, -0x10, PT ;  /* 0xfffffff00800780c */ /* 0x000fe40003f04070 */
[----:B------:R-:W-:-:S11]  /*04b0*/  ISETP.NE.AND P1, PT, R5, RZ, PT ;  /* 0x000000ff0500720c */ /* 0x000fd60003f25270 */
[----:B------:R-:W-:Y:S05]  /*04c0*/  @P0 BRA `(.L_x_0) ;  /* 0x00000000006c0947 */ /* 0x000fea0003800000 */
[----:B------:R-:W-:-:S05]  /*04d0*/  LOP3.LUT R2, R0, 0xfffffff0, RZ, 0xc0, !PT ;  /* 0xfffffff000027812 */ /* 0x000fca00078ec0ff */
[----:B------:R-:W-:-:S07]  /*04e0*/  IMAD.MOV R4, RZ, RZ, -R2 ;  /* 0x000000ffff047224 */ /* 0x000fce00078e0a02 */
.L_x_1:
[----:B------:R-:W-:Y:S01]  /*04f0*/  USHF.R.S32.HI UR4, URZ, 0x1f, UR5 ;  /* 0x0000001fff047899 */ /* 0x000fe20008011405 */
[----:B------:R-:W-:Y:S01]  /*0500*/  VIADD R4, R4, 0x10 ;  /* 0x0000001004047836 */ /* 0x000fe20000000000 */
[----:B------:R-:W-:Y:S02]  /*0510*/  UIADD3 UR8, UP0, UP1, UR5, 0x7, UR14 ;  /* 0x0000000705087890 */ /* 0x000fe4000f91e00e */
[----:B------:R-:W-:Y:S02]  /*0520*/  UIADD3 UR5, UPT, UPT, UR5, 0x10, URZ ;  /* 0x0000001005057890 */ /* 0x000fe4000fffe0ff */
[----:B------:R-:W-:Y:S01]  /*0530*/  UIADD3.X UR4, UPT, UPT, UR4, UR15, URZ, UP0, UP1 ;  /* 0x0000000f04047290 */ /* 0x000fe200087e24ff */
[----:B------:R-:W-:Y:S01]  /*0540*/  ISETP.NE.AND P0, PT, R4, RZ, PT ;  /* 0x000000ff0400720c */ /* 0x000fe20003f05270 */
[----:B0-----:R-:W-:-:S04]  /*0550*/  IMAD.U32 R2, RZ, RZ, UR8 ;  /* 0x00000008ff027e24 */ /* 0x001fc8000f8e00ff */
[----:B------:R-:W-:-:S05]  /*0560*/  IMAD.U32 R3, RZ, RZ, UR4 ;  /* 0x00000004ff037e24 */ /* 0x000fca000f8e00ff */
[----:B------:R0:W-:Y:S04]  /*0570*/  STG.E.U8 desc[UR6][R2.64+-0x7], RZ ;  /* 0xfffff9ff02007986 */ /* 0x0001e8000c101106 */
        /* <DEDUP_REMOVED lines=14> */
[----:B------:R0:W-:Y:S01]  /*0660*/  STG.E.U8 desc[UR6][R2.64+0x8], RZ ;  /* 0x000008ff02007986 */ /* 0x0001e2000c101106 */
[----:B------:R-:W-:Y:S05]  /*0670*/  @P0 BRA `(.L_x_1) ;  /* 0xfffffffc009c0947 */ /* 0x000fea000383ffff */
.L_x_0:
[----:B------:R-:W-:Y:S05]  /*0680*/  @!P1 EXIT ;  /* 0x000000000000994d */ /* 0x000fea0003800000 */
[----:B------:R-:W-:Y:S02]  /*0690*/  ISETP.GE.U32.AND P0, PT, R5, 0x8, PT ;  /* 0x000000080500780c */ /* 0x000fe40003f06070 */
[----:B0-----:R-:W-:-:S04]  /*06a0*/  LOP3.LUT R2, R0, 0x7, RZ, 0xc0, !PT ;  /* 0x0000000700027812 */ /* 0x001fc800078ec0ff */
[----:B------:R-:W-:-:S07]  /*06b0*/  ISETP.NE.AND P1, PT, R2, RZ, PT ;  /* 0x000000ff0200720c */ /* 0x000fce0003f25270 */
[----:B------:R-:W-:Y:S06]  /*06c0*/  @!P0 BRA `(.L_x_2) ;  /* 0x0000000000348947 */ /* 0x000fec0003800000 */
[----:B------:R-:W-:-:S04]  /*06d0*/  UIADD3 UR4, UP0, UPT, UR5, UR14, URZ ;  /* 0x0000000e05047290 */ /* 0x000fc8000ff1e0ff */
[----:B------:R-:W-:Y:S02]  /*06e0*/  ULEA.HI.X.SX32 UR8, UR5, UR15, 0x1, UP0 ;  /* 0x0000000f05087291 */ /* 0x000fe400080f0eff */
[----:B------:R-:W-:Y:S01]  /*06f0*/  IMAD.U32 R4, RZ, RZ, UR4 ;  /* 0x00000004ff047e24 */ /* 0x000fe2000f8e00ff */
[----:B------:R-:W-:-:S03]  /*0700*/  UIADD3 UR5, UPT, UPT, UR5, 0x8, URZ ;  /* 0x0000000805057890 */ /* 0x000fc6000fffe0ff */
        /* <DEDUP_REMOVED lines=8> */
[----:B------:R0:W-:Y:S02]  /*0790*/  STG.E.U8 desc[UR6][R4.64+0x7], RZ ;  /* 0x000007ff04007986 */ /* 0x0001e4000c101106 */
.L_x_2:
[----:B------:R-:W-:Y:S05]  /*07a0*/  @!P1 EXIT ;  /* 0x000000000000994d */ /* 0x000fea0003800000 */
[----:B------:R-:W-:Y:S02]  /*07b0*/  ISETP.GE.U32.AND P0, PT, R2, 0x4, PT ;  /* 0x000000040200780c */ /* 0x000fe40003f06070 */
[----:B------:R-:W-:-:S04]  /*07c0*/  LOP3.LUT R0, R0, 0x3, RZ, 0xc0, !PT ;  /* 0x0000000300007812 */ /* 0x000fc800078ec0ff */
        /* <DEDUP_REMOVED lines=10> */
[----:B------:R1:W-:Y:S02]  /*0870*/  STG.E.U8 desc[UR6][R2.64+0x3], RZ ;  /* 0x000003ff02007986 */ /* 0x0003e4000c101106 */
.L_x_3:
[----:B------:R-:W-:Y:S05]  /*0880*/  @!P1 EXIT ;  /* 0x000000000000994d */ /* 0x000fea0003800000 */
[----:B------:R-:W-:-:S07]  /*0890*/  IMAD.MOV R0, RZ, RZ, -R0 ;  /* 0x000000ffff007224 */ /* 0x000fce00078e0a00 */
.L_x_4:
[----:B------:R-:W-:Y:S01]  /*08a0*/  UIADD3 UR4, UP0, UPT, UR5, UR14, URZ ;  /* 0x0000000e05047290 */ /* 0x000fe2000ff1e0ff */
[----:B------:R-:W-:-:S03]  /*08b0*/  VIADD R0, R0, 0x1 ;  /* 0x0000000100007836 */ /* 0x000fc60000000000 */
[----:B------:R-:W-:Y:S02]  /*08c0*/  ULEA.HI.X.SX32 UR8, UR5, UR15, 0x1, UP0 ;  /* 0x0000000f05087291 */ /* 0x000fe400080f0eff */
[----:B-12---:R-:W-:Y:S01]  /*08d0*/  IMAD.U32 R2, RZ, RZ, UR4 ;  /* 0x00000004ff027e24 */ /* 0x006fe2000f8e00ff */
[----:B------:R-:W-:Y:S01]  /*08e0*/  ISETP.NE.AND P0, PT, R0, RZ, PT ;  /* 0x000000ff0000720c */ /* 0x000fe20003f05270 */
[----:B------:R-:W-:Y:S02]  /*08f0*/  UIADD3 UR5, UPT, UPT, UR5, 0x1, URZ ;  /* 0x0000000105057890 */ /* 0x000fe4000fffe0ff */
[----:B------:R-:W-:-:S05]  /*0900*/  IMAD.U32 R3, RZ, RZ, UR8 ;  /* 0x00000008ff037e24 */ /* 0x000fca000f8e00ff */
[----:B------:R2:W-:Y:S05]  /*0910*/  STG.E.U8 desc[UR6][R2.64], RZ ;  /* 0x000000ff02007986 */ /* 0x0005ea000c101106 */
[----:B------:R-:W-:Y:S05]  /*0920*/  @P0 BRA `(.L_x_4) ;  /* 0xfffffffc00dc0947 */ /* 0x000fea000383ffff */
[----:B------:R-:W-:Y:S05]  /*0930*/  EXIT ;  /* 0x000000000000794d */ /* 0x000fea0003800000 */
.L_x_5:
[----:B------:R-:W-:-:S00]  /*0940*/  BRA `(.L_x_5) ;  /* 0xfffffffc00fc7947 */ /* 0x000fc0000383ffff */
[----:B------:R-:W-:-:S00]  /*0950*/  NOP ;  /* 0x0000000000007918 */ /* 0x000fc00000000000 */
        /* <DEDUP_REMOVED lines=10> */
.L_x_6:


//--------------------- .nv.shared.reserved.0     --------------------------
	.section	.nv.shared.reserved.0,"aw",@nobits
	.weak		__nv_reservedSMEM_offset_0_alias
	.size		__nv_reservedSMEM_offset_0_alias, 0, 64
	.other		__nv_reservedSMEM_offset_0_alias,@"STO_CUDA_RESERVED_SHARED STV_DEFAULT"
__nv_reservedSMEM_offset_0_alias:
	.zero		0
	.zero		64


//--------------------- .nv.constant0._Z12imgDSAveragePcS_iiiii --------------------------
	.section	.nv.constant0._Z12imgDSAveragePcS_iiiii,"a",@progbits
	.sectionflags	@""
	.align	4
.nv.constant0._Z12imgDSAveragePcS_iiiii:
	.zero		932


//--------------------- SYMBOLS --------------------------

	.type		.nv.reservedSmem.offset0,@object
	.size		.nv.reservedSmem.offset0,0x4
